	.headerflags	@"EF_CUDA_TEXMODE_UNIFIED EF_CUDA_64BIT_ADDRESS EF_CUDA_ACCELERATORS EF_CUDA_SM90 EF_CUDA_VIRTUAL_SM(EF_CUDA_SM90)"
	.elftype	@"ET_EXEC"


//--------------------- .nv.info                  --------------------------
	.section	.nv.info,"",@"SHT_CUDA_INFO"
	.align	4


	//----- nvinfo : EIATTR_REGCOUNT
	.align		4
        /*0000*/ 	.byte	0x04, 0x2f
        /*0002*/ 	.short	(.L_1 - .L_0)
	.align		4
.L_0:
        /*0004*/ 	.word	index@(triton_poi_fused_15)
        /*0008*/ 	.word	0x0000001f


	//----- nvinfo : EIATTR_MIN_STACK_SIZE
	.align		4
.L_1:
        /*000c*/ 	.byte	0x04, 0x12
        /*000e*/ 	.short	(.L_3 - .L_2)
	.align		4
.L_2:
        /*0010*/ 	.word	index@(triton_poi_fused_15)
        /*0014*/ 	.word	0x00000000


	//----- nvinfo : EIATTR_FRAME_SIZE
	.align		4
.L_3:
        /*0018*/ 	.byte	0x04, 0x11
        /*001a*/ 	.short	(.L_5 - .L_4)
	.align		4
.L_4:
        /*001c*/ 	.word	index@(triton_poi_fused_15)
        /*0020*/ 	.word	0x00000000


	//----- nvinfo : EIATTR_MIN_STACK_SIZE
	.align		4
.L_5:
        /*0024*/ 	.byte	0x04, 0x12
        /*0026*/ 	.short	(.L_7 - .L_6)
	.align		4
.L_6:
        /*0028*/ 	.word	index@(triton_poi_fused_15)
        /*002c*/ 	.word	0x00000000
.L_7:


//--------------------- .nv.info.triton_poi_fused_15 --------------------------
	.section	.nv.info.triton_poi_fused_15,"",@"SHT_CUDA_INFO"
	.sectionflags	@""
	.align	4


	//----- nvinfo : EIATTR_CUDA_API_VERSION
	.align		4
        /*0000*/ 	.byte	0x04, 0x37
        /*0002*/ 	.short	(.L_9 - .L_8)
.L_8:
        /*0004*/ 	.word	0x0000007c


	//----- nvinfo : EIATTR_KPARAM_INFO
	.align		4
.L_9:
        /*0008*/ 	.byte	0x04, 0x17
        /*000a*/ 	.short	(.L_11 - .L_10)
.L_10:
        /*000c*/ 	.word	0x00000000
        /*0010*/ 	.short	0x0003
        /*0012*/ 	.short	0x0014
        /*0014*/ 	.byte	0x00, 0xf0, 0x11, 0x00


	//----- nvinfo : EIATTR_KPARAM_INFO
	.align		4
.L_11:
        /*0018*/ 	.byte	0x04, 0x17
        /*001a*/ 	.short	(.L_13 - .L_12)
.L_12:
        /*001c*/ 	.word	0x00000000
        /*0020*/ 	.short	0x0002
        /*0022*/ 	.short	0x0010
        /*0024*/ 	.byte	0x00, 0xf0, 0x11, 0x00


	//----- nvinfo : EIATTR_KPARAM_INFO
	.align		4
.L_13:
        /*0028*/ 	.byte	0x04, 0x17
        /*002a*/ 	.short	(.L_15 - .L_14)
.L_14:
        /*002c*/ 	.word	0x00000000
        /*0030*/ 	.short	0x0001
        /*0032*/ 	.short	0x0008
        /*0034*/ 	.byte	0x00, 0xf4, 0x21, 0x00


	//----- nvinfo : EIATTR_KPARAM_INFO
	.align		4
.L_15:
        /*0038*/ 	.byte	0x04, 0x17
        /*003a*/ 	.short	(.L_17 - .L_16)
.L_16:
        /*003c*/ 	.word	0x00000000
        /*0040*/ 	.short	0x0000
        /*0042*/ 	.short	0x0000
        /*0044*/ 	.byte	0x00, 0xf4, 0x21, 0x00


	//----- nvinfo : EIATTR_SPARSE_MMA_MASK
	.align		4
.L_17:
        /*0048*/ 	.byte	0x03, 0x50
        /*004a*/ 	.short	0x0000


	//----- nvinfo : EIATTR_MAXREG_COUNT
	.align		4
        /*004c*/ 	.byte	0x03, 0x1b
        /*004e*/ 	.short	0x00ff


	//----- nvinfo : EIATTR_EXIT_INSTR_OFFSETS
	.align		4
        /*0050*/ 	.byte	0x04, 0x1c
        /*0052*/ 	.short	(.L_19 - .L_18)


	//   ....[0]....
.L_18:
        /*0054*/ 	.word	0x000005e0


	//   ....[1]....
        /*0058*/ 	.word	0x00000630


	//----- nvinfo : EIATTR_REQNTID
	.align		4
.L_19:
        /*005c*/ 	.byte	0x04, 0x10
        /*005e*/ 	.short	(.L_21 - .L_20)
.L_20:
        /*0060*/ 	.word	0x00000080
        /*0064*/ 	.word	0x00000001
        /*0068*/ 	.word	0x00000001


	//----- nvinfo : EIATTR_CBANK_PARAM_SIZE
	.align		4
.L_21:
        /*006c*/ 	.byte	0x03, 0x19
        /*006e*/ 	.short	0x0018


	//----- nvinfo : EIATTR_PARAM_CBANK
	.align		4
        /*0070*/ 	.byte	0x04, 0x0a
        /*0072*/ 	.short	(.L_23 - .L_22)
	.align		4
.L_22:
        /*0074*/ 	.word	index@(.nv.constant0.triton_poi_fused_15)
        /*0078*/ 	.short	0x0210
        /*007a*/ 	.short	0x0018


	//----- nvinfo : EIATTR_SW_WAR
	.align		4
.L_23:
        /*007c*/ 	.byte	0x04, 0x36
        /*007e*/ 	.short	(.L_25 - .L_24)
.L_24:
        /*0080*/ 	.word	0x00000008
.L_25:


//--------------------- .nv.callgraph             --------------------------
	.section	.nv.callgraph,"",@"SHT_CUDA_CALLGRAPH"
	.align	4
	.sectionentsize	8
	.align		4
        /*0000*/ 	.word	0x00000000
	.align		4
        /*0004*/ 	.word	0xffffffff
	.align		4
        /*0008*/ 	.word	0x00000000
	.align		4
        /*000c*/ 	.word	0xfffffffe
	.align		4
        /*0010*/ 	.word	0x00000000
	.align		4
        /*0014*/ 	.word	0xfffffffd
	.align		4
        /*0018*/ 	.word	0x00000000
	.align		4
        /*001c*/ 	.word	0xfffffffc


//--------------------- .text.triton_poi_fused_15 --------------------------
	.section	.text.triton_poi_fused_15,"ax",@progbits
	.sectionflags	@"SHF_BARRIERS=1"
	.align	128
        .global         triton_poi_fused_15
        .type           triton_poi_fused_15,@function
        .size           triton_poi_fused_15,(.L_x_1 - triton_poi_fused_15)
        .other          triton_poi_fused_15,@"STO_CUDA_ENTRY STV_DEFAULT"
triton_poi_fused_15:
.text.triton_poi_fused_15:
[----:B------:R-:W0:Y:S01]  /*0000*/  LDC R1, c[0x0][0x28] ;  /* 0x00000a00ff017b82 */ /* 0x000e220000000800 */
[----:B------:R-:W1:Y:S07]  /*0010*/  S2R R0, SR_CTAID.X ;  /* 0x0000000000007919 */ /* 0x000e6e0000002500 */
[----:B------:R-:W2:Y:S01]  /*0020*/  LDC.64 R14, c[0x0][0x210] ;  /* 0x00008400ff0e7b82 */ /* 0x000ea20000000a00 */
[----:B------:R-:W-:Y:S01]  /*0030*/  IMAD.MOV.U32 R19, RZ, RZ, RZ ;  /* 0x000000ffff137224 */ /* 0x000fe200078e00ff */
[----:B------:R-:W-:Y:S01]  /*0040*/  ULDC.64 UR6, c[0x0][0x208] ;  /* 0x0000820000067ab9 */ /* 0x000fe20000000a00 */
[----:B------:R-:W3:Y:S01]  /*0050*/  S2R R21, SR_TID.X ;  /* 0x0000000000157919 */ /* 0x000ee20000002100 */
[----:B------:R-:W4:Y:S01]  /*0060*/  S2R R18, SR_CTAID.Y ;  /* 0x0000000000127919 */ /* 0x000f220000002600 */
[----:B------:R-:W-:-:S02]  /*0070*/  IMAD.MOV.U32 R20, RZ, RZ, RZ ;  /* 0x000000ffff147224 */ /* 0x000fc400078e00ff */
[----:B-1----:R-:W-:Y:S01]  /*0080*/  IMAD.SHL.U32 R0, R0, 0x10, RZ ;  /* 0x0000001000007824 */ /* 0x002fe200078e00ff */
[----:B---3--:R-:W-:-:S04]  /*0090*/  SHF.R.U32.HI R17, RZ, 0x4, R21 ;  /* 0x00000004ff117819 */ /* 0x008fc80000011615 */
[----:B------:R-:W-:Y:S01]  /*00a0*/  LOP3.LUT R6, R0, 0xf, R21, 0xf8, !PT ;  /* 0x0000000f00067812 */ /* 0x000fe200078ef815 */
[----:B----4-:R-:W-:Y:S01]  /*00b0*/  IMAD.SHL.U32 R16, R18, 0x40, RZ ;  /* 0x0000004012107824 */ /* 0x010fe200078e00ff */
[----:B------:R-:W-:Y:S02]  /*00c0*/  SGXT.U32 R17, R17, 0x3 ;  /* 0x000000031111781a */ /* 0x000fe40000000000 */
[----:B------:R-:W-:Y:S02]  /*00d0*/  ISETP.GE.AND P0, PT, R6, 0x9, PT ;  /* 0x000000090600780c */ /* 0x000fe40003f06270 */
[----:B------:R-:W-:Y:S02]  /*00e0*/  LOP3.LUT R2, R16, R17, RZ, 0xfc, !PT ;  /* 0x0000001110027212 */ /* 0x000fe400078efcff */
[----:B------:R-:W-:Y:S02]  /*00f0*/  LOP3.LUT R3, R16, 0x8, R17, 0xfe, !PT ;  /* 0x0000000810037812 */ /* 0x000fe400078efe11 */
[----:B------:R-:W-:Y:S01]  /*0100*/  LOP3.LUT R4, R16, 0x10, R17, 0xfe, !PT ;  /* 0x0000001010047812 */ /* 0x000fe200078efe11 */
[--C-:B------:R-:W-:Y:S01]  /*0110*/  IMAD R27, R2, 0x9, R6.reuse ;  /* 0x00000009021b7824 */ /* 0x100fe200078e0206 */
        /* <DEDUP_REMOVED lines=9> */
[----:B------:R-:W-:-:S02]  /*01b0*/  IMAD R11, R11, 0x9, R6 ;  /* 0x000000090b0b7824 */ /* 0x000fc400078e0206 */
[--C-:B------:R-:W-:Y:S02]  /*01c0*/  IMAD R13, R13, 0x9, R6.reuse ;  /* 0x000000090d0d7824 */ /* 0x100fe400078e0206 */
[----:B------:R-:W-:Y:S02]  /*01d0*/  IMAD R23, R23, 0x9, R6 ;  /* 0x0000000917177824 */ /* 0x000fe400078e0206 */
[----:B--2---:R-:W-:-:S04]  /*01e0*/  IMAD.WIDE R26, R27, 0x4, R14 ;  /* 0x000000041b1a7825 */ /* 0x004fc800078e020e */
[--C-:B------:R-:W-:Y:S01]  /*01f0*/  IMAD.WIDE R2, R3, 0x4, R14.reuse ;  /* 0x0000000403027825 */ /* 0x100fe200078e020e */
[----:B------:R1:W2:Y:S01]  /*0200*/  @!P0 LDG.E.EL R19, desc[UR6][R26.64] ;  /* 0x000000061a138981 */ /* 0x0002a2000c2e1900 */
[----:B------:R-:W-:Y:S02]  /*0210*/  CS2R R24, SRZ ;  /* 0x0000000000187805 */ /* 0x000fe4000001ff00 */
[--C-:B------:R-:W-:Y:S01]  /*0220*/  IMAD.WIDE R4, R5, 0x4, R14.reuse ;  /* 0x0000000405047825 */ /* 0x100fe200078e020e */
[----:B------:R3:W4:Y:S03]  /*0230*/  @!P0 LDG.E.EL R20, desc[UR6][R2.64] ;  /* 0x0000000602148981 */ /* 0x000726000c2e1900 */
[----:B------:R-:W-:-:S04]  /*0240*/  IMAD.WIDE R6, R7, 0x4, R14 ;  /* 0x0000000407067825 */ /* 0x000fc800078e020e */
[----:B------:R-:W-:-:S04]  /*0250*/  IMAD.WIDE R8, R9, 0x4, R14 ;  /* 0x0000000409087825 */ /* 0x000fc800078e020e */
[----:B------:R-:W-:-:S04]  /*0260*/  IMAD.WIDE R10, R11, 0x4, R14 ;  /* 0x000000040b0a7825 */ /* 0x000fc800078e020e */
[--C-:B------:R-:W-:Y:S01]  /*0270*/  IMAD.WIDE R12, R13, 0x4, R14.reuse ;  /* 0x000000040d0c7825 */ /* 0x100fe200078e020e */
[----:B-1----:R-:W-:Y:S01]  /*0280*/  CS2R R26, SRZ ;  /* 0x00000000001a7805 */ /* 0x002fe2000001ff00 */
[----:B------:R-:W5:Y:S02]  /*0290*/  @!P0 LDG.E.EL R24, desc[UR6][R6.64] ;  /* 0x0000000606188981 */ /* 0x000f64000c2e1900 */
[----:B------:R-:W-:Y:S01]  /*02a0*/  IMAD.WIDE R14, R23, 0x4, R14 ;  /* 0x00000004170e7825 */ /* 0x000fe200078e020e */
[----:B------:R-:W-:Y:S01]  /*02b0*/  HFMA2.MMA R23, -RZ, RZ, 0, 0 ;  /* 0x00000000ff177435 */ /* 0x000fe200000001ff */
[----:B------:R-:W5:Y:S02]  /*02c0*/  @!P0 LDG.E.EL R25, desc[UR6][R10.64] ;  /* 0x000000060a198981 */ /* 0x000f64000c2e1900 */
[----:B------:R-:W-:Y:S02]  /*02d0*/  IMAD.MOV.U32 R22, RZ, RZ, RZ ;  /* 0x000000ffff167224 */ /* 0x000fe400078e00ff */
[----:B------:R-:W5:Y:S04]  /*02e0*/  @!P0 LDG.E.EL R27, desc[UR6][R12.64] ;  /* 0x000000060c1b8981 */ /* 0x000f68000c2e1900 */
[----:B------:R-:W5:Y:S04]  /*02f0*/  @!P0 LDG.E.EL R22, desc[UR6][R4.64] ;  /* 0x0000000604168981 */ /* 0x000f68000c2e1900 */
[----:B------:R1:W5:Y:S04]  /*0300*/  @!P0 LDG.E.EL R23, desc[UR6][R8.64] ;  /* 0x0000000608178981 */ /* 0x000368000c2e1900 */
[----:B------:R-:W5:Y:S01]  /*0310*/  @!P0 LDG.E.EL R26, desc[UR6][R14.64] ;  /* 0x000000060e1a8981 */ /* 0x000f62000c2e1900 */
[----:B------:R-:W1:Y:S01]  /*0320*/  S2UR UR5, SR_CgaCtaId ;  /* 0x00000000000579c3 */ /* 0x000e620000008800 */
[----:B---3--:R-:W-:Y:S01]  /*0330*/  IMAD.SHL.U32 R2, R21, 0x40, RZ ;  /* 0x0000004015027824 */ /* 0x008fe200078e00ff */
[----:B------:R-:W-:-:S04]  /*0340*/  UMOV UR4, 0x400 ;  /* 0x0000040000047882 */ /* 0x000fc80000000000 */
[----:B------:R-:W-:-:S04]  /*0350*/  LOP3.LUT R2, R2, 0x3c0, RZ, 0xc0, !PT ;  /* 0x000003c002027812 */ /* 0x000fc800078ec0ff */
[----:B------:R-:W-:Y:S01]  /*0360*/  LOP3.LUT R3, R2, R17, RZ, 0xfc, !PT ;  /* 0x0000001102037212 */ /* 0x000fe200078efcff */
[----:B01----:R-:W-:-:S06]  /*0370*/  UPRMT UR4, UR5, 0x654, UR4 ;  /* 0x0000065405047896 */ /* 0x003fcc0008000004 */
[----:B------:R-:W-:-:S05]  /*0380*/  LEA.HI R2, R2, UR4, RZ, 0x1e ;  /* 0x0000000402027c11 */ /* 0x000fca000f8ff0ff */
[----:B------:R-:W-:Y:S01]  /*0390*/  IMAD R28, R3, 0x4, R2 ;  /* 0x00000004031c7824 */ /* 0x000fe200078e0202 */
[C---:B------:R-:W-:Y:S01]  /*03a0*/  LOP3.LUT R2, R21.reuse, 0x70, RZ, 0xc0, !PT ;  /* 0x0000007015027812 */ /* 0x040fe200078ec0ff */
[----:B------:R-:W-:-:S03]  /*03b0*/  IMAD.SHL.U32 R21, R21, 0x4, RZ ;  /* 0x0000000415157824 */ /* 0x000fc600078e00ff */
[----:B------:R-:W-:Y:S02]  /*03c0*/  IADD3 R3, R2, UR4, RZ ;  /* 0x0000000402037c10 */ /* 0x000fe4000fffe0ff */
[----:B------:R-:W-:-:S05]  /*03d0*/  LOP3.LUT R8, R21, 0x1fc, RZ, 0xc0, !PT ;  /* 0x000001fc15087812 */ /* 0x000fca00078ec0ff */
[----:B------:R-:W-:Y:S01]  /*03e0*/  IMAD R4, R8, 0x4, R3 ;  /* 0x0000000408047824 */ /* 0x000fe200078e0203 */
[----:B------:R-:W-:Y:S02]  /*03f0*/  SHF.R.S32.HI R3, RZ, 0x19, R18 ;  /* 0x00000019ff037819 */ /* 0x000fe40000011412 */
[----:B------:R-:W-:Y:S02]  /*0400*/  LOP3.LUT R16, R16, 0x3c, R21, 0xf8, !PT ;  /* 0x0000003c10107812 */ /* 0x000fe400078ef815 */
[----:B------:R-:W-:-:S04]  /*0410*/  SGXT R3, R3, 0x1 ;  /* 0x000000010303781a */ /* 0x000fc80000000200 */
[----:B------:R-:W-:Y:S02]  /*0420*/  LEA.HI R9, R3, R16, RZ, 0x6 ;  /* 0x0000001003097211 */ /* 0x000fe400078f30ff */
[----:B------:R-:W0:Y:S02]  /*0430*/  LDC.64 R2, c[0x0][0x218] ;  /* 0x00008600ff027b82 */ /* 0x000e240000000a00 */
[----:B------:R-:W-:Y:S02]  /*0440*/  LOP3.LUT R11, R9, 0xffffffc0, RZ, 0xc0, !PT ;  /* 0xffffffc0090b7812 */ /* 0x000fe400078ec0ff */
[----:B------:R-:W-:Y:S02]  /*0450*/  SHF.R.S32.HI R10, RZ, 0x6, R9 ;  /* 0x00000006ff0a7819 */ /* 0x000fe40000011409 */
[----:B------:R-:W-:Y:S01]  /*0460*/  LOP3.LUT R9, R0, R17, RZ, 0xfc, !PT ;  /* 0x0000001100097212 */ /* 0x000fe200078efcff */
[----:B------:R-:W-:Y:S01]  /*0470*/  IMAD.IADD R11, R16, 0x1, -R11 ;  /* 0x00000001100b7824 */ /* 0x000fe200078e0a0b */
[----:B------:R-:W-:-:S02]  /*0480*/  LOP3.LUT R0, R0, 0x8, R17, 0xfe, !PT ;  /* 0x0000000800007812 */ /* 0x000fc400078efe11 */
[----:B------:R-:W-:Y:S01]  /*0490*/  LOP3.LUT R13, R8, 0x200, RZ, 0xfc, !PT ;  /* 0x00000200080d7812 */ /* 0x000fe200078efcff */
[----:B------:R-:W-:Y:S01]  /*04a0*/  IMAD R12, R10, 0x240, R11 ;  /* 0x000002400a0c7824 */ /* 0x000fe200078e020b */
[C---:B------:R-:W-:Y:S02]  /*04b0*/  ISETP.GE.AND P1, PT, R9.reuse, 0x9, PT ;  /* 0x000000090900780c */ /* 0x040fe40003f26270 */
[----:B------:R-:W-:Y:S01]  /*04c0*/  ISETP.GE.AND P0, PT, R0, 0x9, PT ;  /* 0x000000090000780c */ /* 0x000fe20003f06270 */
[----:B------:R-:W-:Y:S01]  /*04d0*/  IMAD R11, R9, 0x40, R12 ;  /* 0x00000040090b7824 */ /* 0x000fe200078e020c */
[----:B------:R-:W-:-:S04]  /*04e0*/  SHF.R.U32.HI R13, RZ, 0x2, R13 ;  /* 0x00000002ff0d7819 */ /* 0x000fc8000001160d */
[----:B------:R-:W-:Y:S01]  /*04f0*/  LOP3.LUT R13, R13, 0xf0, RZ, 0xc0, !PT ;  /* 0x000000f00d0d7812 */ /* 0x000fe200078ec0ff */
[----:B0-----:R-:W-:-:S03]  /*0500*/  IMAD.WIDE R10, R11, 0x4, R2 ;  /* 0x000000040b0a7825 */ /* 0x001fc600078e0202 */
[----:B------:R-:W-:-:S05]  /*0510*/  IADD3 R13, R13, UR4, RZ ;  /* 0x000000040d0d7c10 */ /* 0x000fca000fffe0ff */
[----:B------:R-:W-:Y:S01]  /*0520*/  IMAD R13, R8, 0x4, R13 ;  /* 0x00000004080d7824 */ /* 0x000fe200078e020d */
[----:B--2---:R-:W-:Y:S04]  /*0530*/  STS [R28], R19 ;  /* 0x000000131c007388 */ /* 0x004fe80000000800 */
[----:B----4-:R-:W-:Y:S04]  /*0540*/  STS [R28+0x20], R20 ;  /* 0x000020141c007388 */ /* 0x010fe80000000800 */
[----:B-----5:R-:W-:Y:S04]  /*0550*/  STS [R28+0x60], R24 ;  /* 0x000060181c007388 */ /* 0x020fe80000000800 */
[----:B------:R-:W-:Y:S04]  /*0560*/  STS [R28+0xa0], R25 ;  /* 0x0000a0191c007388 */ /* 0x000fe80000000800 */
[----:B------:R-:W-:Y:S04]  /*0570*/  STS [R28+0xc0], R27 ;  /* 0x0000c01b1c007388 */ /* 0x000fe80000000800 */
[----:B------:R-:W-:Y:S04]  /*0580*/  STS [R28+0x40], R22 ;  /* 0x000040161c007388 */ /* 0x000fe80000000800 */
[----:B------:R-:W-:Y:S04]  /*0590*/  STS [R28+0x80], R23 ;  /* 0x000080171c007388 */ /* 0x000fe80000000800 */
[----:B------:R-:W-:Y:S01]  /*05a0*/  STS [R28+0xe0], R26 ;  /* 0x0000e01a1c007388 */ /* 0x000fe20000000800 */
[----:B------:R-:W-:Y:S06]  /*05b0*/  BAR.SYNC.DEFER_BLOCKING 0x0 ;  /* 0x0000000000007b1d */ /* 0x000fec0000010000 */
[----:B------:R-:W0:Y:S04]  /*05c0*/  LDS.128 R4, [R4] ;  /* 0x0000000004047984 */ /* 0x000e280000000c00 */
[----:B0-----:R0:W-:Y:S02]  /*05d0*/  @!P1 STG.E.128 desc[UR6][R10.64], R4 ;  /* 0x000000040a009986 */ /* 0x0011e4000c101d06 */
[----:B0-----:R-:W-:Y:S05]  /*05e0*/  @P0 EXIT ;  /* 0x000000000000094d */ /* 0x001fea0003800000 */
[----:B0-----:R-:W0:Y:S01]  /*05f0*/  LDS.128 R8, [R13+0x800] ;  /* 0x000800000d087984 */ /* 0x001e220000000c00 */
[----:B------:R-:W-:-:S04]  /*0600*/  IMAD R5, R0, 0x40, R12 ;  /* 0x0000004000057824 */ /* 0x000fc800078e020c */
[----:B------:R-:W-:-:S05]  /*0610*/  IMAD.WIDE R2, R5, 0x4, R2 ;  /* 0x0000000405027825 */ /* 0x000fca00078e0202 */
[----:B0-----:R-:W-:Y:S01]  /*0620*/  STG.E.128 desc[UR6][R2.64], R8 ;  /* 0x0000000802007986 */ /* 0x001fe2000c101d06 */
[----:B------:R-:W-:Y:S05]  /*0630*/  EXIT ;  /* 0x000000000000794d */ /* 0x000fea0003800000 */
.L_x_0:
[----:B------:R-:W-:-:S00]  /*0640*/  BRA `(.L_x_0) ;  /* 0xfffffffc00fc7947 */ /* 0x000fc0000383ffff */
[----:B------:R-:W-:-:S00]  /*0650*/  NOP ;  /* 0x0000000000007918 */ /* 0x000fc00000000000 */
        /* <DEDUP_REMOVED lines=10> */
.L_x_1:


//--------------------- .nv.shared.triton_poi_fused_15 --------------------------
	.section	.nv.shared.triton_poi_fused_15,"aw",@nobits
	.sectionflags	@""
	.align	16
	.zero		1024


//--------------------- .nv.constant0.triton_poi_fused_15 --------------------------
	.section	.nv.constant0.triton_poi_fused_15,"a",@progbits
	.sectionflags	@""
	.align	4
.nv.constant0.triton_poi_fused_15:
	.zero		552
